	.headerflags	@"EF_CUDA_TEXMODE_UNIFIED EF_CUDA_64BIT_ADDRESS EF_CUDA_ACCELERATORS EF_CUDA_SM90 EF_CUDA_VIRTUAL_SM(EF_CUDA_SM90)"
	.elftype	@"ET_EXEC"


//--------------------- .nv.info                  --------------------------
	.section	.nv.info,"",@"SHT_CUDA_INFO"
	.align	4


	//----- nvinfo : EIATTR_REGCOUNT
	.align		4
        /*0000*/ 	.byte	0x04, 0x2f
        /*0002*/ 	.short	(.L_3 - .L_2)
	.align		4
.L_2:
        /*0004*/ 	.word	index@(triton_poi_fused__native_batch_norm_legit_no_training_relu_2)
        /*0008*/ 	.word	0x00000020


	//----- nvinfo : EIATTR_MIN_STACK_SIZE
	.align		4
.L_3:
        /*000c*/ 	.byte	0x04, 0x12
        /*000e*/ 	.short	(.L_5 - .L_4)
	.align		4
.L_4:
        /*0010*/ 	.word	index@(triton_poi_fused__native_batch_norm_legit_no_training_relu_2)
        /*0014*/ 	.word	0x00000000


	//----- nvinfo : EIATTR_FRAME_SIZE
	.align		4
.L_5:
        /*0018*/ 	.byte	0x04, 0x11
        /*001a*/ 	.short	(.L_7 - .L_6)
	.align		4
.L_6:
        /*001c*/ 	.word	index@(triton_poi_fused__native_batch_norm_legit_no_training_relu_2)
        /*0020*/ 	.word	0x00000000


	//----- nvinfo : EIATTR_MIN_STACK_SIZE
	.align		4
.L_7:
        /*0024*/ 	.byte	0x04, 0x12
        /*0026*/ 	.short	(.L_9 - .L_8)
	.align		4
.L_8:
        /*0028*/ 	.word	index@(triton_poi_fused__native_batch_norm_legit_no_training_relu_2)
        /*002c*/ 	.word	0x00000000
.L_9:


//--------------------- .nv.info.triton_poi_fused__native_batch_norm_legit_no_training_relu_2 --------------------------
	.section	.nv.info.triton_poi_fused__native_batch_norm_legit_no_training_relu_2,"",@"SHT_CUDA_INFO"
	.sectionflags	@""
	.align	4


	//----- nvinfo : EIATTR_CUDA_API_VERSION
	.align		4
        /*0000*/ 	.byte	0x04, 0x37
        /*0002*/ 	.short	(.L_11 - .L_10)
.L_10:
        /*0004*/ 	.word	0x0000007c


	//----- nvinfo : EIATTR_KPARAM_INFO
	.align		4
.L_11:
        /*0008*/ 	.byte	0x04, 0x17
        /*000a*/ 	.short	(.L_13 - .L_12)
.L_12:
        /*000c*/ 	.word	0x00000000
        /*0010*/ 	.short	0x0006
        /*0012*/ 	.short	0x0030
        /*0014*/ 	.byte	0x00, 0xf0, 0x11, 0x00


	//----- nvinfo : EIATTR_KPARAM_INFO
	.align		4
.L_13:
        /*0018*/ 	.byte	0x04, 0x17
        /*001a*/ 	.short	(.L_15 - .L_14)
.L_14:
        /*001c*/ 	.word	0x00000000
        /*0020*/ 	.short	0x0005
        /*0022*/ 	.short	0x0028
        /*0024*/ 	.byte	0x00, 0xf4, 0x21, 0x00


	//----- nvinfo : EIATTR_KPARAM_INFO
	.align		4
.L_15:
        /*0028*/ 	.byte	0x04, 0x17
        /*002a*/ 	.short	(.L_17 - .L_16)
.L_16:
        /*002c*/ 	.word	0x00000000
        /*0030*/ 	.short	0x0004
        /*0032*/ 	.short	0x0020
        /*0034*/ 	.byte	0x00, 0xf4, 0x21, 0x00


	//----- nvinfo : EIATTR_KPARAM_INFO
	.align		4
.L_17:
        /*0038*/ 	.byte	0x04, 0x17
        /*003a*/ 	.short	(.L_19 - .L_18)
.L_18:
        /*003c*/ 	.word	0x00000000
        /*0040*/ 	.short	0x0003
        /*0042*/ 	.short	0x0018
        /*0044*/ 	.byte	0x00, 0xf4, 0x21, 0x00


	//----- nvinfo : EIATTR_KPARAM_INFO
	.align		4
.L_19:
        /*0048*/ 	.byte	0x04, 0x17
        /*004a*/ 	.short	(.L_21 - .L_20)
.L_20:
        /*004c*/ 	.word	0x00000000
        /*0050*/ 	.short	0x0002
        /*0052*/ 	.short	0x0010
        /*0054*/ 	.byte	0x00, 0xf4, 0x21, 0x00


	//----- nvinfo : EIATTR_KPARAM_INFO
	.align		4
.L_21:
        /*0058*/ 	.byte	0x04, 0x17
        /*005a*/ 	.short	(.L_23 - .L_22)
.L_22:
        /*005c*/ 	.word	0x00000000
        /*0060*/ 	.short	0x0001
        /*0062*/ 	.short	0x0008
        /*0064*/ 	.byte	0x00, 0xf4, 0x21, 0x00


	//----- nvinfo : EIATTR_KPARAM_INFO
	.align		4
.L_23:
        /*0068*/ 	.byte	0x04, 0x17
        /*006a*/ 	.short	(.L_25 - .L_24)
.L_24:
        /*006c*/ 	.word	0x00000000
        /*0070*/ 	.short	0x0000
        /*0072*/ 	.short	0x0000
        /*0074*/ 	.byte	0x00, 0xf4, 0x21, 0x00


	//----- nvinfo : EIATTR_SPARSE_MMA_MASK
	.align		4
.L_25:
        /*0078*/ 	.byte	0x03, 0x50
        /*007a*/ 	.short	0x0000


	//----- nvinfo : EIATTR_MAXREG_COUNT
	.align		4
        /*007c*/ 	.byte	0x03, 0x1b
        /*007e*/ 	.short	0x00ff


	//----- nvinfo : EIATTR_EXIT_INSTR_OFFSETS
	.align		4
        /*0080*/ 	.byte	0x04, 0x1c
        /*0082*/ 	.short	(.L_27 - .L_26)


	//   ....[0]....
.L_26:
        /*0084*/ 	.word	0x000006d0


	//----- nvinfo : EIATTR_REQNTID
	.align		4
.L_27:
        /*0088*/ 	.byte	0x04, 0x10
        /*008a*/ 	.short	(.L_29 - .L_28)
.L_28:
        /*008c*/ 	.word	0x00000080
        /*0090*/ 	.word	0x00000001
        /*0094*/ 	.word	0x00000001


	//----- nvinfo : EIATTR_CBANK_PARAM_SIZE
	.align		4
.L_29:
        /*0098*/ 	.byte	0x03, 0x19
        /*009a*/ 	.short	0x0034


	//----- nvinfo : EIATTR_PARAM_CBANK
	.align		4
        /*009c*/ 	.byte	0x04, 0x0a
        /*009e*/ 	.short	(.L_31 - .L_30)
	.align		4
.L_30:
        /*00a0*/ 	.word	index@(.nv.constant0.triton_poi_fused__native_batch_norm_legit_no_training_relu_2)
        /*00a4*/ 	.short	0x0210
        /*00a6*/ 	.short	0x0034


	//----- nvinfo : EIATTR_SW_WAR
	.align		4
.L_31:
        /*00a8*/ 	.byte	0x04, 0x36
        /*00aa*/ 	.short	(.L_33 - .L_32)
.L_32:
        /*00ac*/ 	.word	0x00000008
.L_33:


//--------------------- .nv.callgraph             --------------------------
	.section	.nv.callgraph,"",@"SHT_CUDA_CALLGRAPH"
	.align	4
	.sectionentsize	8
	.align		4
        /*0000*/ 	.word	0x00000000
	.align		4
        /*0004*/ 	.word	0xffffffff
	.align		4
        /*0008*/ 	.word	0x00000000
	.align		4
        /*000c*/ 	.word	0xfffffffe
	.align		4
        /*0010*/ 	.word	0x00000000
	.align		4
        /*0014*/ 	.word	0xfffffffd
	.align		4
        /*0018*/ 	.word	0x00000000
	.align		4
        /*001c*/ 	.word	0xfffffffc


//--------------------- .nv.constant4             --------------------------
	.section	.nv.constant4,"a",@progbits
	.align	8
	.align		8
.nv.constant4:
        /*0000*/ 	.dword	_$_str
	.align		8
        /*0008*/ 	.dword	_$_str_$_2


//--------------------- .text.triton_poi_fused__native_batch_norm_legit_no_training_relu_2 --------------------------
	.section	.text.triton_poi_fused__native_batch_norm_legit_no_training_relu_2,"ax",@progbits
	.align	128
        .global         triton_poi_fused__native_batch_norm_legit_no_training_relu_2
        .type           triton_poi_fused__native_batch_norm_legit_no_training_relu_2,@function
        .size           triton_poi_fused__native_batch_norm_legit_no_training_relu_2,(.L_x_1 - triton_poi_fused__native_batch_norm_legit_no_training_relu_2)
        .other          triton_poi_fused__native_batch_norm_legit_no_training_relu_2,@"STO_CUDA_ENTRY STV_DEFAULT"
triton_poi_fused__native_batch_norm_legit_no_training_relu_2:
.text.triton_poi_fused__native_batch_norm_legit_no_training_relu_2:
[----:B------:R-:W-:Y:S01]  /*0000*/  LDC R1, c[0x0][0x28] ;  /* 0x00000a00ff017b82 */ /* 0x000fe20000000800 */
[----:B------:R-:W1:Y:S01]  /*0010*/  S2R R0, SR_TID.X ;  /* 0x0000000000007919 */ /* 0x000e620000002100 */
[----:B------:R-:W-:-:S06]  /*0020*/  ULDC.64 UR4, c[0x0][0x208] ;  /* 0x0000820000047ab9 */ /* 0x000fcc0000000a00 */
[----:B------:R-:W2:Y:S01]  /*0030*/  LDC.64 R16, c[0x0][0x218] ;  /* 0x00008600ff107b82 */ /* 0x000ea20000000a00 */
[----:B------:R-:W3:Y:S07]  /*0040*/  S2R R3, SR_CTAID.X ;  /* 0x0000000000037919 */ /* 0x000eee0000002500 */
[----:B------:R-:W4:Y:S08]  /*0050*/  LDC.64 R14, c[0x0][0x210] ;  /* 0x00008400ff0e7b82 */ /* 0x000f300000000a00 */
[----:B------:R-:W5:Y:S01]  /*0060*/  LDC.64 R12, c[0x0][0x230] ;  /* 0x00008c00ff0c7b82 */ /* 0x000f620000000a00 */
[----:B-1----:R-:W-:-:S04]  /*0070*/  SHF.L.U32 R0, R0, 0x2, RZ ;  /* 0x0000000200007819 */ /* 0x002fc800000006ff */
[----:B------:R-:W-:-:S04]  /*0080*/  LOP3.LUT R0, R0, 0x1fc, RZ, 0xc0, !PT ;  /* 0x000001fc00007812 */ /* 0x000fc800078ec0ff */
[----:B---3--:R-:W-:Y:S02]  /*0090*/  LEA R18, R3, R0, 0xa ;  /* 0x0000000003127211 */ /* 0x008fe400078e50ff */
[----:B------:R-:W1:Y:S02]  /*00a0*/  LDC.64 R2, c[0x0][0x220] ;  /* 0x00008800ff027b82 */ /* 0x000e640000000a00 */
[----:B------:R-:W-:Y:S01]  /*00b0*/  IADD3 R0, R18, 0x200, RZ ;  /* 0x0000020012007810 */ /* 0x000fe20007ffe0ff */
[----:B------:R-:W-:-:S04]  /*00c0*/  IMAD.HI R4, R18, 0x5397829d, RZ ;  /* 0x5397829d12047827 */ /* 0x000fc800078e02ff */
[----:B------:R-:W-:Y:S01]  /*00d0*/  IMAD.HI R0, R0, 0x5397829d, RZ ;  /* 0x5397829d00007827 */ /* 0x000fe200078e02ff */
[----:B------:R-:W-:-:S04]  /*00e0*/  SHF.R.U32.HI R5, RZ, 0x1f, R4 ;  /* 0x0000001fff057819 */ /* 0x000fc80000011604 */
[----:B------:R-:W-:Y:S02]  /*00f0*/  LEA.HI.SX32 R5, R4, R5, 0x18 ;  /* 0x0000000504057211 */ /* 0x000fe400078fc2ff */
[----:B------:R-:W-:Y:S02]  /*0100*/  SHF.R.U32.HI R7, RZ, 0x1f, R0 ;  /* 0x0000001fff077819 */ /* 0x000fe40000011600 */
[----:B------:R-:W-:Y:S02]  /*0110*/  LEA.HI R4, R5, R5, RZ, 0x7 ;  /* 0x0000000505047211 */ /* 0x000fe400078f38ff */
[----:B------:R-:W-:Y:S02]  /*0120*/  LEA.HI.SX32 R7, R0, R7, 0x18 ;  /* 0x0000000700077211 */ /* 0x000fe400078fc2ff */
[----:B------:R-:W-:Y:S02]  /*0130*/  LOP3.LUT R4, R4, 0xffffff80, RZ, 0xc0, !PT ;  /* 0xffffff8004047812 */ /* 0x000fe400078ec0ff */
[----:B------:R-:W-:-:S02]  /*0140*/  LEA.HI R0, R7, R7, RZ, 0x7 ;  /* 0x0000000707007211 */ /* 0x000fc400078f38ff */
[----:B------:R-:W-:Y:S02]  /*0150*/  IADD3 R23, R5, -R4, RZ ;  /* 0x8000000405177210 */ /* 0x000fe40007ffe0ff */
[----:B------:R-:W-:-:S03]  /*0160*/  LOP3.LUT R0, R0, 0xffffff80, RZ, 0xc0, !PT ;  /* 0xffffff8000007812 */ /* 0x000fc600078ec0ff */
[----:B-1----:R-:W-:Y:S01]  /*0170*/  IMAD.WIDE R8, R23, 0x4, R2 ;  /* 0x0000000417087825 */ /* 0x002fe200078e0202 */
[----:B------:R-:W-:-:S04]  /*0180*/  IADD3 R19, R7, -R0, RZ ;  /* 0x8000000007137210 */ /* 0x000fc80007ffe0ff */
[----:B------:R-:W3:Y:S01]  /*0190*/  LDG.E.EL R20, desc[UR4][R8.64] ;  /* 0x0000000408147981 */ /* 0x000ee2000c2e1900 */
[----:B------:R-:W-:Y:S02]  /*01a0*/  IMAD.WIDE R10, R19, 0x4, R2 ;  /* 0x00000004130a7825 */ /* 0x000fe400078e0202 */
[----:B------:R-:W1:Y:S03]  /*01b0*/  LDC.64 R2, c[0x0][0x228] ;  /* 0x00008a00ff027b82 */ /* 0x000e660000000a00 */
[----:B------:R-:W3:Y:S01]  /*01c0*/  LDG.E.EL R21, desc[UR4][R10.64] ;  /* 0x000000040a157981 */ /* 0x000ee2000c2e1900 */
[----:B--2---:R-:W-:-:S04]  /*01d0*/  IMAD.WIDE R26, R23, 0x4, R16 ;  /* 0x00000004171a7825 */ /* 0x004fc800078e0210 */
[----:B----4-:R-:W-:Y:S01]  /*01e0*/  IMAD.WIDE R14, R18, 0x4, R14 ;  /* 0x00000004120e7825 */ /* 0x010fe200078e020e */
[----:B------:R-:W2:Y:S04]  /*01f0*/  LDG.E.EL R0, desc[UR4][R26.64] ;  /* 0x000000041a007981 */ /* 0x000ea8000c2e1900 */
[----:B------:R-:W2:Y:S01]  /*0200*/  LDG.E.128 R4, desc[UR4][R14.64] ;  /* 0x000000040e047981 */ /* 0x000ea2000c1e1d00 */
[----:B------:R-:W-:-:S03]  /*0210*/  IMAD.WIDE R16, R19, 0x4, R16 ;  /* 0x0000000413107825 */ /* 0x000fc600078e0210 */
[----:B------:R-:W4:Y:S04]  /*0220*/  LDG.E.128 R8, desc[UR4][R14.64+0x800] ;  /* 0x000800040e087981 */ /* 0x000f28000c1e1d00 */
[----:B------:R-:W4:Y:S01]  /*0230*/  LDG.E.EL R16, desc[UR4][R16.64] ;  /* 0x0000000410107981 */ /* 0x000f22000c2e1900 */
[----:B01----:R-:W-:-:S04]  /*0240*/  IMAD.WIDE R24, R23, 0x4, R2 ;  /* 0x0000000417187825 */ /* 0x003fc800078e0202 */
[----:B-----5:R-:W-:Y:S02]  /*0250*/  IMAD.WIDE R22, R23, 0x4, R12 ;  /* 0x0000000417167825 */ /* 0x020fe400078e020c */
[----:B------:R-:W5:Y:S04]  /*0260*/  LDG.E.EL R24, desc[UR4][R24.64] ;  /* 0x0000000418187981 */ /* 0x000f68000c2e1900 */
[----:B------:R-:W5:Y:S01]  /*0270*/  LDG.E.EL R23, desc[UR4][R22.64] ;  /* 0x0000000416177981 */ /* 0x000f62000c2e1900 */
[----:B------:R-:W-:-:S04]  /*0280*/  IMAD.WIDE R2, R19, 0x4, R2 ;  /* 0x0000000413027825 */ /* 0x000fc800078e0202 */
[----:B------:R-:W-:Y:S02]  /*0290*/  IMAD.WIDE R28, R19, 0x4, R12 ;  /* 0x00000004131c7825 */ /* 0x000fe400078e020c */
[----:B------:R0:W4:Y:S04]  /*02a0*/  LDG.E.EL R12, desc[UR4][R2.64] ;  /* 0x00000004020c7981 */ /* 0x000128000c2e1900 */
[----:B------:R-:W4:Y:S01]  /*02b0*/  LDG.E.EL R13, desc[UR4][R28.64] ;  /* 0x000000041c0d7981 */ /* 0x000f22000c2e1900 */
[----:B0-----:R-:W-:Y:S01]  /*02c0*/  HFMA2.MMA R3, -RZ, RZ, 1.625, 0 ;  /* 0x3e800000ff037435 */ /* 0x001fe200000001ff */
[----:B---3--:R-:W-:-:S04]  /*02d0*/  FADD R20, R20, 9.9999997473787516356e-06 ;  /* 0x3727c5ac14147421 */ /* 0x008fc80000000000 */
[----:B------:R-:W0:Y:S01]  /*02e0*/  MUFU.SQRT R19, R20 ;  /* 0x0000001400137308 */ /* 0x000e220000002000 */
[----:B------:R-:W-:-:S07]  /*02f0*/  FADD R21, R21, 9.9999997473787516356e-06 ;  /* 0x3727c5ac15157421 */ /* 0x000fce0000000000 */
[----:B------:R-:W1:Y:S01]  /*0300*/  MUFU.SQRT R25, R21 ;  /* 0x0000001500197308 */ /* 0x000e620000002000 */
[C---:B0-----:R-:W-:Y:S02]  /*0310*/  FSETP.GT.AND P0, PT, R19.reuse, 8.50705917302346158658e+37, PT ;  /* 0x7e8000001300780b */ /* 0x041fe40003f04000 */
[----:B------:R-:W-:Y:S02]  /*0320*/  FSETP.GEU.AND P2, PT, R19, 1.175494350822287508e-38, PT ;  /* 0x008000001300780b */ /* 0x000fe40003f4e000 */
[C---:B-1----:R-:W-:Y:S02]  /*0330*/  FSETP.GT.AND P1, PT, R25.reuse, 8.50705917302346158658e+37, PT ;  /* 0x7e8000001900780b */ /* 0x042fe40003f24000 */
[----:B------:R-:W-:-:S07]  /*0340*/  FSETP.GEU.AND P3, PT, R25, 1.175494350822287508e-38, PT ;  /* 0x008000001900780b */ /* 0x000fce0003f6e000 */
[----:B------:R-:W-:-:S04]  /*0350*/  @P0 FMUL R19, R19, 0.25 ;  /* 0x3e80000013130820 */ /* 0x000fc80000400000 */
[----:B------:R-:W-:Y:S01]  /*0360*/  @!P2 FMUL R19, R19, 16777216 ;  /* 0x4b8000001313a820 */ /* 0x000fe20000400000 */
[----:B------:R-:W-:-:S05]  /*0370*/  @P1 FMUL R25, R25, 0.25 ;  /* 0x3e80000019191820 */ /* 0x000fca0000400000 */
[----:B------:R-:W0:Y:S01]  /*0380*/  MUFU.RCP R19, R19 ;  /* 0x0000001300137308 */ /* 0x000e220000001000 */
[----:B------:R-:W-:Y:S01]  /*0390*/  @!P3 FMUL R25, R25, 16777216 ;  /* 0x4b8000001919b820 */ /* 0x000fe20000400000 */
[----:B------:R-:W-:-:S06]  /*03a0*/  FSEL R2, R3, 1, P0 ;  /* 0x3f80000003027808 */ /* 0x000fcc0000000000 */
[----:B------:R-:W1:Y:S01]  /*03b0*/  MUFU.RCP R14, R25 ;  /* 0x00000019000e7308 */ /* 0x000e620000001000 */
[----:B------:R-:W-:Y:S01]  /*03c0*/  FSEL R3, R3, 1, P1 ;  /* 0x3f80000003037808 */ /* 0x000fe20000800000 */
[----:B------:R-:W-:Y:S01]  /*03d0*/  @!P2 FMUL R2, R2, 16777216 ;  /* 0x4b8000000202a820 */ /* 0x000fe20000400000 */
[----:B--2---:R-:W-:-:S03]  /*03e0*/  FADD R4, R4, -R0 ;  /* 0x8000000004047221 */ /* 0x004fc60000000000 */
[----:B------:R-:W-:Y:S01]  /*03f0*/  @!P3 FMUL R3, R3, 16777216 ;  /* 0x4b8000000303b820 */ /* 0x000fe20000400000 */
[----:B0-----:R-:W-:Y:S01]  /*0400*/  FMUL R15, R19, R2 ;  /* 0x00000002130f7220 */ /* 0x001fe20000400000 */
[--C-:B------:R-:W-:Y:S01]  /*0410*/  FADD R20, R5, -R0.reuse ;  /* 0x8000000005147221 */ /* 0x100fe20000000000 */
[--C-:B------:R-:W-:Y:S01]  /*0420*/  FADD R6, R6, -R0.reuse ;  /* 0x8000000006067221 */ /* 0x100fe20000000000 */
[----:B------:R-:W-:Y:S01]  /*0430*/  FADD R0, R7, -R0 ;  /* 0x8000000007007221 */ /* 0x000fe20000000000 */
[C---:B------:R-:W-:Y:S01]  /*0440*/  FMUL R5, R15.reuse, R4 ;  /* 0x000000040f057220 */ /* 0x040fe20000400000 */
[C---:B------:R-:W-:Y:S01]  /*0450*/  FMUL R4, R15.reuse, R20 ;  /* 0x000000140f047220 */ /* 0x040fe20000400000 */
[----:B-1----:R-:W-:Y:S02]  /*0460*/  FMUL R14, R14, R3 ;  /* 0x000000030e0e7220 */ /* 0x002fe40000400000 */
[----:B------:R-:W0:Y:S01]  /*0470*/  LDC.64 R2, c[0x0][0x238] ;  /* 0x00008e00ff027b82 */ /* 0x000e220000000a00 */
[C---:B------:R-:W-:Y:S01]  /*0480*/  FMUL R20, R15.reuse, R6 ;  /* 0x000000060f147220 */ /* 0x040fe20000400000 */
[----:B------:R-:W-:Y:S01]  /*0490*/  FMUL R6, R15, R0 ;  /* 0x000000000f067220 */ /* 0x000fe20000400000 */
[--C-:B----4-:R-:W-:Y:S01]  /*04a0*/  FADD R7, R8, -R16.reuse ;  /* 0x8000001008077221 */ /* 0x110fe20000000000 */
[--C-:B------:R-:W-:Y:S01]  /*04b0*/  FADD R9, R9, -R16.reuse ;  /* 0x8000001009097221 */ /* 0x100fe20000000000 */
[--C-:B------:R-:W-:Y:S01]  /*04c0*/  FADD R15, R10, -R16.reuse ;  /* 0x800000100a0f7221 */ /* 0x100fe20000000000 */
[C-C-:B-----5:R-:W-:Y:S01]  /*04d0*/  FFMA R0, R24.reuse, R5, R23.reuse ;  /* 0x0000000518007223 */ /* 0x160fe20000000017 */
[----:B------:R-:W-:Y:S01]  /*04e0*/  FADD R11, R11, -R16 ;  /* 0x800000100b0b7221 */ /* 0x000fe20000000000 */
[C-C-:B------:R-:W-:Y:S01]  /*04f0*/  FFMA R4, R24.reuse, R4, R23.reuse ;  /* 0x0000000418047223 */ /* 0x140fe20000000017 */
[C-C-:B------:R-:W-:Y:S01]  /*0500*/  FFMA R5, R24.reuse, R20, R23.reuse ;  /* 0x0000001418057223 */ /* 0x140fe20000000017 */
[----:B------:R-:W-:Y:S01]  /*0510*/  FFMA R23, R24, R6, R23 ;  /* 0x0000000618177223 */ /* 0x000fe20000000017 */
[C---:B------:R-:W-:Y:S01]  /*0520*/  FMUL R7, R14.reuse, R7 ;  /* 0x000000070e077220 */ /* 0x040fe20000400000 */
[C---:B------:R-:W-:Y:S01]  /*0530*/  FMUL R8, R14.reuse, R9 ;  /* 0x000000090e087220 */ /* 0x040fe20000400000 */
[C---:B------:R-:W-:Y:S01]  /*0540*/  FMUL R6, R14.reuse, R15 ;  /* 0x0000000f0e067220 */ /* 0x040fe20000400000 */
[----:B------:R-:W-:Y:S01]  /*0550*/  FMUL R14, R14, R11 ;  /* 0x0000000b0e0e7220 */ /* 0x000fe20000400000 */
[C-C-:B------:R-:W-:Y:S01]  /*0560*/  FFMA R9, R12.reuse, R7, R13.reuse ;  /* 0x000000070c097223 */ /* 0x140fe2000000000d */
[C-C-:B------:R-:W-:Y:S01]  /*0570*/  FFMA R8, R12.reuse, R8, R13.reuse ;  /* 0x000000080c087223 */ /* 0x140fe2000000000d */
[C-C-:B------:R-:W-:Y:S01]  /*0580*/  FFMA R10, R12.reuse, R6, R13.reuse ;  /* 0x000000060c0a7223 */ /* 0x140fe2000000000d */
[----:B------:R-:W-:Y:S01]  /*0590*/  FFMA R14, R12, R14, R13 ;  /* 0x0000000e0c0e7223 */ /* 0x000fe2000000000d */
[----:B------:R-:W-:-:S02]  /*05a0*/  FSETP.GEU.AND P6, PT, R23, RZ, PT ;  /* 0x000000ff1700720b */ /* 0x000fc40003fce000 */
[----:B------:R-:W-:Y:S02]  /*05b0*/  FSETP.GEU.AND P0, PT, R5, RZ, PT ;  /* 0x000000ff0500720b */ /* 0x000fe40003f0e000 */
[----:B------:R-:W-:Y:S02]  /*05c0*/  FSETP.GEU.AND P1, PT, R4, RZ, PT ;  /* 0x000000ff0400720b */ /* 0x000fe40003f2e000 */
[----:B------:R-:W-:Y:S02]  /*05d0*/  FSETP.GEU.AND P3, PT, R14, RZ, PT ;  /* 0x000000ff0e00720b */ /* 0x000fe40003f6e000 */
[----:B------:R-:W-:Y:S02]  /*05e0*/  SEL R7, R23, RZ, P6 ;  /* 0x000000ff17077207 */ /* 0x000fe40003000000 */
[----:B------:R-:W-:Y:S02]  /*05f0*/  FSETP.GEU.AND P2, PT, R0, RZ, PT ;  /* 0x000000ff0000720b */ /* 0x000fe40003f4e000 */
[----:B------:R-:W-:-:S02]  /*0600*/  FSETP.GEU.AND P4, PT, R10, RZ, PT ;  /* 0x000000ff0a00720b */ /* 0x000fc40003f8e000 */
[----:B------:R-:W-:Y:S02]  /*0610*/  FSETP.GEU.AND P5, PT, R9, RZ, PT ;  /* 0x000000ff0900720b */ /* 0x000fe40003fae000 */
[----:B------:R-:W-:Y:S02]  /*0620*/  FSETP.GEU.AND P6, PT, R8, RZ, PT ;  /* 0x000000ff0800720b */ /* 0x000fe40003fce000 */
[----:B------:R-:W-:Y:S01]  /*0630*/  SEL R6, R5, RZ, P0 ;  /* 0x000000ff05067207 */ /* 0x000fe20000000000 */
[----:B0-----:R-:W-:Y:S01]  /*0640*/  IMAD.WIDE R2, R18, 0x4, R2 ;  /* 0x0000000412027825 */ /* 0x001fe200078e0202 */
[----:B------:R-:W-:Y:S02]  /*0650*/  SEL R5, R4, RZ, P1 ;  /* 0x000000ff04057207 */ /* 0x000fe40000800000 */
[----:B------:R-:W-:Y:S02]  /*0660*/  SEL R15, R14, RZ, P3 ;  /* 0x000000ff0e0f7207 */ /* 0x000fe40001800000 */
[----:B------:R-:W-:-:S02]  /*0670*/  SEL R4, R0, RZ, P2 ;  /* 0x000000ff00047207 */ /* 0x000fc40001000000 */
[----:B------:R-:W-:Y:S02]  /*0680*/  SEL R14, R10, RZ, P4 ;  /* 0x000000ff0a0e7207 */ /* 0x000fe40002000000 */
[----:B------:R-:W-:Y:S02]  /*0690*/  SEL R12, R9, RZ, P5 ;  /* 0x000000ff090c7207 */ /* 0x000fe40002800000 */
[----:B------:R-:W-:Y:S01]  /*06a0*/  SEL R13, R8, RZ, P6 ;  /* 0x000000ff080d7207 */ /* 0x000fe20003000000 */
[----:B------:R-:W-:Y:S04]  /*06b0*/  STG.E.128 desc[UR4][R2.64], R4 ;  /* 0x0000000402007986 */ /* 0x000fe8000c101d04 */
[----:B------:R-:W-:Y:S01]  /*06c0*/  STG.E.128 desc[UR4][R2.64+0x800], R12 ;  /* 0x0008000c02007986 */ /* 0x000fe2000c101d04 */
[----:B------:R-:W-:Y:S05]  /*06d0*/  EXIT ;  /* 0x000000000000794d */ /* 0x000fea0003800000 */
.L_x_0:
[----:B------:R-:W-:-:S00]  /*06e0*/  BRA `(.L_x_0) ;  /* 0xfffffffc00fc7947 */ /* 0x000fc0000383ffff */
[----:B------:R-:W-:-:S00]  /*06f0*/  NOP ;  /* 0x0000000000007918 */ /* 0x000fc00000000000 */
        /* <DEDUP_REMOVED lines=8> */
.L_x_1:


//--------------------- .nv.global.init           --------------------------
	.section	.nv.global.init,"aw",@progbits
.nv.global.init:
	.type		_$_str,@object
	.size		_$_str,(_$_str_$_2 - _$_str)
_$_str:
        /*0000*/ 	.byte	0x5f, 0x5f, 0x43, 0x55, 0x44, 0x41, 0x5f, 0x46, 0x54, 0x5a, 0x00
	.type		_$_str_$_2,@object
	.size		_$_str_$_2,(.L_1 - _$_str_$_2)
_$_str_$_2:
        /*000b*/ 	.byte	0x5f, 0x5f, 0x43, 0x55, 0x44, 0x41, 0x5f, 0x50, 0x52, 0x45, 0x43, 0x5f, 0x53, 0x51, 0x52, 0x54
        /*001b*/ 	.byte	0x00
.L_1:


//--------------------- .nv.constant0.triton_poi_fused__native_batch_norm_legit_no_training_relu_2 --------------------------
	.section	.nv.constant0.triton_poi_fused__native_batch_norm_legit_no_training_relu_2,"a",@progbits
	.sectionflags	@""
	.align	4
.nv.constant0.triton_poi_fused__native_batch_norm_legit_no_training_relu_2:
	.zero		580
